	.headerflags	@"EF_CUDA_TEXMODE_UNIFIED EF_CUDA_64BIT_ADDRESS EF_CUDA_ACCELERATORS EF_CUDA_SM90 EF_CUDA_VIRTUAL_SM(EF_CUDA_SM90)"
	.elftype	@"ET_EXEC"


//--------------------- .nv.info                  --------------------------
	.section	.nv.info,"",@"SHT_CUDA_INFO"
	.align	4


	//----- nvinfo : EIATTR_REGCOUNT
	.align		4
        /*0000*/ 	.byte	0x04, 0x2f
        /*0002*/ 	.short	(.L_1 - .L_0)
	.align		4
.L_0:
        /*0004*/ 	.word	index@(triton_poi_fused_div_sub_2)
        /*0008*/ 	.word	0x00000030


	//----- nvinfo : EIATTR_MIN_STACK_SIZE
	.align		4
.L_1:
        /*000c*/ 	.byte	0x04, 0x12
        /*000e*/ 	.short	(.L_3 - .L_2)
	.align		4
.L_2:
        /*0010*/ 	.word	index@(triton_poi_fused_div_sub_2)
        /*0014*/ 	.word	0x00000000


	//----- nvinfo : EIATTR_FRAME_SIZE
	.align		4
.L_3:
        /*0018*/ 	.byte	0x04, 0x11
        /*001a*/ 	.short	(.L_5 - .L_4)
	.align		4
.L_4:
        /*001c*/ 	.word	index@(triton_poi_fused_div_sub_2)
        /*0020*/ 	.word	0x00000000


	//----- nvinfo : EIATTR_MIN_STACK_SIZE
	.align		4
.L_5:
        /*0024*/ 	.byte	0x04, 0x12
        /*0026*/ 	.short	(.L_7 - .L_6)
	.align		4
.L_6:
        /*0028*/ 	.word	index@(triton_poi_fused_div_sub_2)
        /*002c*/ 	.word	0x00000000
.L_7:


//--------------------- .nv.info.triton_poi_fused_div_sub_2 --------------------------
	.section	.nv.info.triton_poi_fused_div_sub_2,"",@"SHT_CUDA_INFO"
	.sectionflags	@""
	.align	4


	//----- nvinfo : EIATTR_CUDA_API_VERSION
	.align		4
        /*0000*/ 	.byte	0x04, 0x37
        /*0002*/ 	.short	(.L_9 - .L_8)
.L_8:
        /*0004*/ 	.word	0x0000007c


	//----- nvinfo : EIATTR_KPARAM_INFO
	.align		4
.L_9:
        /*0008*/ 	.byte	0x04, 0x17
        /*000a*/ 	.short	(.L_11 - .L_10)
.L_10:
        /*000c*/ 	.word	0x00000000
        /*0010*/ 	.short	0x0005
        /*0012*/ 	.short	0x0024
        /*0014*/ 	.byte	0x00, 0xf0, 0x11, 0x00


	//----- nvinfo : EIATTR_KPARAM_INFO
	.align		4
.L_11:
        /*0018*/ 	.byte	0x04, 0x17
        /*001a*/ 	.short	(.L_13 - .L_12)
.L_12:
        /*001c*/ 	.word	0x00000000
        /*0020*/ 	.short	0x0004
        /*0022*/ 	.short	0x0020
        /*0024*/ 	.byte	0x00, 0xf0, 0x11, 0x00


	//----- nvinfo : EIATTR_KPARAM_INFO
	.align		4
.L_13:
        /*0028*/ 	.byte	0x04, 0x17
        /*002a*/ 	.short	(.L_15 - .L_14)
.L_14:
        /*002c*/ 	.word	0x00000000
        /*0030*/ 	.short	0x0003
        /*0032*/ 	.short	0x0018
        /*0034*/ 	.byte	0x00, 0xf4, 0x21, 0x00


	//----- nvinfo : EIATTR_KPARAM_INFO
	.align		4
.L_15:
        /*0038*/ 	.byte	0x04, 0x17
        /*003a*/ 	.short	(.L_17 - .L_16)
.L_16:
        /*003c*/ 	.word	0x00000000
        /*0040*/ 	.short	0x0002
        /*0042*/ 	.short	0x0010
        /*0044*/ 	.byte	0x00, 0xf4, 0x21, 0x00


	//----- nvinfo : EIATTR_KPARAM_INFO
	.align		4
.L_17:
        /*0048*/ 	.byte	0x04, 0x17
        /*004a*/ 	.short	(.L_19 - .L_18)
.L_18:
        /*004c*/ 	.word	0x00000000
        /*0050*/ 	.short	0x0001
        /*0052*/ 	.short	0x0008
        /*0054*/ 	.byte	0x00, 0xf4, 0x21, 0x00


	//----- nvinfo : EIATTR_KPARAM_INFO
	.align		4
.L_19:
        /*0058*/ 	.byte	0x04, 0x17
        /*005a*/ 	.short	(.L_21 - .L_20)
.L_20:
        /*005c*/ 	.word	0x00000000
        /*0060*/ 	.short	0x0000
        /*0062*/ 	.short	0x0000
        /*0064*/ 	.byte	0x00, 0xf4, 0x21, 0x00


	//----- nvinfo : EIATTR_SPARSE_MMA_MASK
	.align		4
.L_21:
        /*0068*/ 	.byte	0x03, 0x50
        /*006a*/ 	.short	0x0000


	//----- nvinfo : EIATTR_MAXREG_COUNT
	.align		4
        /*006c*/ 	.byte	0x03, 0x1b
        /*006e*/ 	.short	0x00ff


	//----- nvinfo : EIATTR_EXIT_INSTR_OFFSETS
	.align		4
        /*0070*/ 	.byte	0x04, 0x1c
        /*0072*/ 	.short	(.L_23 - .L_22)


	//   ....[0]....
.L_22:
        /*0074*/ 	.word	0x00001910


	//   ....[1]....
        /*0078*/ 	.word	0x00001960


	//----- nvinfo : EIATTR_REQNTID
	.align		4
.L_23:
        /*007c*/ 	.byte	0x04, 0x10
        /*007e*/ 	.short	(.L_25 - .L_24)
.L_24:
        /*0080*/ 	.word	0x00000100
        /*0084*/ 	.word	0x00000001
        /*0088*/ 	.word	0x00000001


	//----- nvinfo : EIATTR_CBANK_PARAM_SIZE
	.align		4
.L_25:
        /*008c*/ 	.byte	0x03, 0x19
        /*008e*/ 	.short	0x0028


	//----- nvinfo : EIATTR_PARAM_CBANK
	.align		4
        /*0090*/ 	.byte	0x04, 0x0a
        /*0092*/ 	.short	(.L_27 - .L_26)
	.align		4
.L_26:
        /*0094*/ 	.word	index@(.nv.constant0.triton_poi_fused_div_sub_2)
        /*0098*/ 	.short	0x0210
        /*009a*/ 	.short	0x0028


	//----- nvinfo : EIATTR_SW_WAR
	.align		4
.L_27:
        /*009c*/ 	.byte	0x04, 0x36
        /*009e*/ 	.short	(.L_29 - .L_28)
.L_28:
        /*00a0*/ 	.word	0x00000008
.L_29:


//--------------------- .nv.callgraph             --------------------------
	.section	.nv.callgraph,"",@"SHT_CUDA_CALLGRAPH"
	.align	4
	.sectionentsize	8
	.align		4
        /*0000*/ 	.word	0x00000000
	.align		4
        /*0004*/ 	.word	0xffffffff
	.align		4
        /*0008*/ 	.word	0x00000000
	.align		4
        /*000c*/ 	.word	0xfffffffe
	.align		4
        /*0010*/ 	.word	0x00000000
	.align		4
        /*0014*/ 	.word	0xfffffffd
	.align		4
        /*0018*/ 	.word	0x00000000
	.align		4
        /*001c*/ 	.word	0xfffffffc


//--------------------- .text.triton_poi_fused_div_sub_2 --------------------------
	.section	.text.triton_poi_fused_div_sub_2,"ax",@progbits
	.sectionflags	@"SHF_BARRIERS=1"
	.align	128
        .global         triton_poi_fused_div_sub_2
        .type           triton_poi_fused_div_sub_2,@function
        .size           triton_poi_fused_div_sub_2,(.L_x_1 - triton_poi_fused_div_sub_2)
        .other          triton_poi_fused_div_sub_2,@"STO_CUDA_ENTRY STV_DEFAULT"
triton_poi_fused_div_sub_2:
.text.triton_poi_fused_div_sub_2:
[----:B------:R-:W0:Y:S01]  /*0000*/  LDC R1, c[0x0][0x28] ;  /* 0x00000a00ff017b82 */ /* 0x000e220000000800 */
[----:B------:R-:W1:Y:S07]  /*0010*/  S2R R0, SR_TID.X ;  /* 0x0000000000007919 */ /* 0x000e6e0000002100 */
[----:B------:R-:W2:Y:S01]  /*0020*/  S2UR UR36, SR_CTAID.Y ;  /* 0x00000000002479c3 */ /* 0x000ea20000002600 */
[----:B------:R-:W-:Y:S01]  /*0030*/  CS2R R16, SRZ ;  /* 0x0000000000107805 */ /* 0x000fe2000001ff00 */
[----:B------:R-:W-:Y:S01]  /*0040*/  ULDC.64 UR42, c[0x0][0x208] ;  /* 0x00008200002a7ab9 */ /* 0x000fe20000000a00 */
[----:B------:R-:W3:Y:S05]  /*0050*/  S2R R45, SR_CTAID.X ;  /* 0x00000000002d7919 */ /* 0x000eea0000002500 */
[----:B------:R-:W4:Y:S08]  /*0060*/  LDC.64 R8, c[0x0][0x220] ;  /* 0x00008800ff087b82 */ /* 0x000f300000000a00 */
[----:B------:R-:W5:Y:S01]  /*0070*/  LDC.64 R6, c[0x0][0x218] ;  /* 0x00008600ff067b82 */ /* 0x000f620000000a00 */
[----:B--2---:R-:W-:-:S07]  /*0080*/  USHF.L.U32 UR36, UR36, 0x4, URZ ;  /* 0x0000000424247899 */ /* 0x004fce000800063f */
[----:B------:R-:W2:Y:S01]  /*0090*/  LDC.64 R4, c[0x0][0x210] ;  /* 0x00008400ff047b82 */ /* 0x000ea20000000a00 */
[----:B-1----:R-:W-:-:S04]  /*00a0*/  SHF.R.U32.HI R2, RZ, 0x6, R0 ;  /* 0x00000006ff027819 */ /* 0x002fc80000011600 */
[----:B------:R-:W-:-:S04]  /*00b0*/  SGXT.U32 R2, R2, 0x2 ;  /* 0x000000020202781a */ /* 0x000fc80000000000 */
[----:B------:R-:W-:-:S04]  /*00c0*/  LOP3.LUT R22, R2, UR36, RZ, 0xfc, !PT ;  /* 0x0000002402167c12 */ /* 0x000fc8000f8efcff */
[C---:B------:R-:W-:Y:S01]  /*00d0*/  ISETP.GE.AND P0, PT, R22.reuse, 0xc, PT ;  /* 0x0000000c1600780c */ /* 0x040fe20003f06270 */
[----:B------:R-:W-:-:S05]  /*00e0*/  IMAD.HI R2, R22, 0x55555556, RZ ;  /* 0x5555555616027827 */ /* 0x000fca00078e02ff */
[----:B------:R-:W-:Y:S02]  /*00f0*/  LEA.HI R3, R2, R2, RZ, 0x1 ;  /* 0x0000000202037211 */ /* 0x000fe400078f08ff */
[----:B------:R-:W-:-:S03]  /*0100*/  SHF.L.U32 R2, R0, 0x2, RZ ;  /* 0x0000000200027819 */ /* 0x000fc600000006ff */
[----:B------:R-:W-:-:S04]  /*0110*/  IMAD R11, R3, -0x3, R22 ;  /* 0xfffffffd030b7824 */ /* 0x000fc800078e0216 */
[----:B----4-:R-:W-:-:S05]  /*0120*/  IMAD.WIDE R12, R11, 0x4, R8 ;  /* 0x000000040b0c7825 */ /* 0x010fca00078e0208 */
[----:B------:R1:W4:Y:S01]  /*0130*/  @!P0 LDG.E.EL R17, desc[UR42][R12.64] ;  /* 0x0000002a0c118981 */ /* 0x000322000c2e1900 */
[----:B------:R-:W-:Y:S02]  /*0140*/  LOP3.LUT R2, R2, 0xfc, RZ, 0xc0, !PT ;  /* 0x000000fc02027812 */ /* 0x000fe400078ec0ff */
[----:B------:R-:W-:Y:S02]  /*0150*/  CS2R R18, SRZ ;  /* 0x0000000000127805 */ /* 0x000fe4000001ff00 */
[----:B------:R-:W-:Y:S02]  /*0160*/  CS2R R24, SRZ ;  /* 0x0000000000187805 */ /* 0x000fe4000001ff00 */
[----:B------:R-:W-:Y:S02]  /*0170*/  CS2R R26, SRZ ;  /* 0x00000000001a7805 */ /* 0x000fe4000001ff00 */
[----:B---3--:R-:W-:Y:S01]  /*0180*/  PRMT R21, R2, 0x6540, R45 ;  /* 0x0000654002157816 */ /* 0x008fe2000000002d */
[----:B-----5:R-:W-:-:S03]  /*0190*/  IMAD.WIDE R10, R11, 0x4, R6 ;  /* 0x000000040b0a7825 */ /* 0x020fc600078e0206 */
[----:B------:R-:W-:Y:S02]  /*01a0*/  LEA R3, R22, R21, 0xc ;  /* 0x0000001516037211 */ /* 0x000fe400078e60ff */
[----:B------:R-:W3:Y:S03]  /*01b0*/  @!P0 LDG.E.EL R19, desc[UR42][R10.64] ;  /* 0x0000002a0a138981 */ /* 0x000ee6000c2e1900 */
[----:B--2---:R-:W-:-:S05]  /*01c0*/  IMAD.WIDE R2, R3, 0x4, R4 ;  /* 0x0000000403027825 */ /* 0x004fca00078e0204 */
[----:B------:R2:W3:Y:S01]  /*01d0*/  @!P0 LDG.E.EL.128 R24, desc[UR42][R2.64] ;  /* 0x0000002a02188981 */ /* 0x0004e2000c2e1d00 */
[----:B------:R-:W-:-:S05]  /*01e0*/  LOP3.LUT R20, R22, 0x4, RZ, 0xfc, !PT ;  /* 0x0000000416147812 */ /* 0x000fca00078efcff */
[C---:B-1----:R-:W-:Y:S01]  /*01f0*/  IMAD.HI R12, R20.reuse, 0x55555556, RZ ;  /* 0x55555556140c7827 */ /* 0x042fe200078e02ff */
[----:B------:R-:W-:Y:S02]  /*0200*/  ISETP.GE.AND P0, PT, R20, 0xc, PT ;  /* 0x0000000c1400780c */ /* 0x000fe40003f06270 */
[----:B------:R-:W-:Y:S02]  /*0210*/  LOP3.LUT R28, R22, 0x8, RZ, 0xfc, !PT ;  /* 0x00000008161c7812 */ /* 0x000fe400078efcff */
[----:B------:R-:W-:-:S03]  /*0220*/  LEA.HI R13, R12, R12, RZ, 0x1 ;  /* 0x0000000c0c0d7211 */ /* 0x000fc600078f08ff */
[----:B--2---:R-:W-:-:S04]  /*0230*/  IMAD.HI R2, R28, 0x55555556, RZ ;  /* 0x555555561c027827 */ /* 0x004fc800078e02ff */
[----:B------:R-:W-:Y:S01]  /*0240*/  IMAD R33, R13, -0x3, R20 ;  /* 0xfffffffd0d217824 */ /* 0x000fe200078e0214 */
[----:B------:R-:W-:-:S03]  /*0250*/  LEA.HI R23, R2, R2, RZ, 0x1 ;  /* 0x0000000202177211 */ /* 0x000fc600078f08ff */
[----:B------:R-:W-:Y:S01]  /*0260*/  IMAD.WIDE R30, R33, 0x4, R8 ;  /* 0x00000004211e7825 */ /* 0x000fe200078e0208 */
[----:B------:R-:W-:Y:S01]  /*0270*/  ISETP.GE.AND P1, PT, R28, 0xc, PT ;  /* 0x0000000c1c00780c */ /* 0x000fe20003f26270 */
[----:B------:R-:W-:-:S03]  /*0280*/  HFMA2.MMA R3, -RZ, RZ, 0, 0 ;  /* 0x00000000ff037435 */ /* 0x000fc600000001ff */
[----:B------:R1:W2:Y:S01]  /*0290*/  @!P0 LDG.E.EL R16, desc[UR42][R30.64] ;  /* 0x0000002a1e108981 */ /* 0x0002a2000c2e1900 */
[----:B------:R-:W-:Y:S01]  /*02a0*/  IMAD R23, R23, -0x3, R28 ;  /* 0xfffffffd17177824 */ /* 0x000fe200078e021c */
[----:B------:R-:W-:-:S03]  /*02b0*/  LOP3.LUT R22, R22, 0xc, RZ, 0xfc, !PT ;  /* 0x0000000c16167812 */ /* 0x000fc600078efcff */
[----:B------:R-:W-:Y:S01]  /*02c0*/  IMAD.WIDE R10, R23, 0x4, R8 ;  /* 0x00000004170a7825 */ /* 0x000fe200078e0208 */
[----:B------:R-:W-:-:S03]  /*02d0*/  UISETP.GE.AND UP0, UPT, UR36, URZ, UPT ;  /* 0x0000003f2400728c */ /* 0x000fc6000bf06270 */
[----:B------:R-:W-:Y:S01]  /*02e0*/  IMAD.HI R2, R22, 0x55555556, RZ ;  /* 0x5555555616027827 */ /* 0x000fe200078e02ff */
[----:B------:R5:W2:Y:S01]  /*02f0*/  @!P1 LDG.E.EL R3, desc[UR42][R10.64] ;  /* 0x0000002a0a039981 */ /* 0x000aa2000c2e1900 */
[----:B-1----:R-:W-:Y:S02]  /*0300*/  LEA R31, R20, R21, 0xc ;  /* 0x00000015141f7211 */ /* 0x002fe400078e60ff */
[----:B------:R-:W-:Y:S02]  /*0310*/  PLOP3.LUT P2, PT, PT, PT, UP0, 0x80, 0x0 ;  /* 0x000000000000781c */ /* 0x000fe40003f4f008 */
[----:B------:R-:W-:Y:S02]  /*0320*/  LEA.HI R29, R2, R2, RZ, 0x1 ;  /* 0x00000002021d7211 */ /* 0x000fe400078f08ff */
[----:B------:R-:W-:Y:S02]  /*0330*/  CS2R R12, SRZ ;  /* 0x00000000000c7805 */ /* 0x000fe4000001ff00 */
[----:B------:R-:W-:Y:S01]  /*0340*/  CS2R R14, SRZ ;  /* 0x00000000000e7805 */ /* 0x000fe2000001ff00 */
[----:B------:R-:W-:-:S04]  /*0350*/  IMAD.WIDE R32, R33, 0x4, R6 ;  /* 0x0000000421207825 */ /* 0x000fc800078e0206 */
[----:B------:R-:W-:Y:S01]  /*0360*/  IMAD.WIDE R30, R31, 0x4, R4 ;  /* 0x000000041f1e7825 */ /* 0x000fe200078e0204 */
[----:B------:R-:W-:Y:S01]  /*0370*/  MOV R2, RZ ;  /* 0x000000ff00027202 */ /* 0x000fe20000000f00 */
[----:B------:R-:W2:Y:S02]  /*0380*/  @!P0 LDG.E.EL R18, desc[UR42][R32.64] ;  /* 0x0000002a20128981 */ /* 0x000ea4000c2e1900 */
[----:B------:R-:W-:Y:S02]  /*0390*/  IMAD R37, R29, -0x3, R22 ;  /* 0xfffffffd1d257824 */ /* 0x000fe400078e0216 */
[----:B------:R1:W2:Y:S02]  /*03a0*/  @!P0 LDG.E.EL.128 R12, desc[UR42][R30.64] ;  /* 0x0000002a1e0c8981 */ /* 0x0002a4000c2e1d00 */
[----:B------:R-:W-:Y:S01]  /*03b0*/  IMAD.WIDE R34, R37, 0x4, R8 ;  /* 0x0000000425227825 */ /* 0x000fe200078e0208 */
[----:B------:R-:W-:Y:S01]  /*03c0*/  HFMA2.MMA R20, -RZ, RZ, 0, 0 ;  /* 0x00000000ff147435 */ /* 0x000fe200000001ff */
[----:B------:R-:W-:-:S02]  /*03d0*/  LEA R39, R28, R21, 0xc ;  /* 0x000000151c277211 */ /* 0x000fc400078e60ff */
[----:B------:R-:W-:Y:S02]  /*03e0*/  CS2R R8, SRZ ;  /* 0x0000000000087805 */ /* 0x000fe4000001ff00 */
[----:B-----5:R-:W-:Y:S01]  /*03f0*/  CS2R R10, SRZ ;  /* 0x00000000000a7805 */ /* 0x020fe2000001ff00 */
[----:B------:R5:W2:Y:S01]  /*0400*/  @!P2 LDG.E.EL R2, desc[UR42][R34.64] ;  /* 0x0000002a2202a981 */ /* 0x000aa2000c2e1900 */
[----:B------:R-:W-:-:S04]  /*0410*/  IMAD.WIDE R28, R23, 0x4, R6 ;  /* 0x00000004171c7825 */ /* 0x000fc800078e0206 */
[----:B01----:R-:W-:Y:S01]  /*0420*/  IMAD.WIDE R30, R39, 0x4, R4 ;  /* 0x00000004271e7825 */ /* 0x003fe200078e0204 */
[----:B------:R-:W2:Y:S01]  /*0430*/  @!P1 LDG.E.EL R20, desc[UR42][R28.64] ;  /* 0x0000002a1c149981 */ /* 0x000ea2000c2e1900 */
[----:B------:R-:W-:-:S03]  /*0440*/  PLOP3.LUT P0, PT, PT, PT, UP0, 0x80, 0x0 ;  /* 0x000000000000781c */ /* 0x000fc60003f0f008 */
[----:B------:R-:W2:Y:S01]  /*0450*/  @!P1 LDG.E.EL.128 R8, desc[UR42][R30.64] ;  /* 0x0000002a1e089981 */ /* 0x000ea2000c2e1d00 */
[----:B------:R-:W-:Y:S02]  /*0460*/  PLOP3.LUT P1, PT, PT, PT, UP0, 0x80, 0x0 ;  /* 0x000000000000781c */ /* 0x000fe40003f2f008 */
[----:B------:R-:W-:Y:S01]  /*0470*/  LEA R33, R22, R21, 0xc ;  /* 0x0000001516217211 */ /* 0x000fe200078e60ff */
[----:B-----5:R-:W-:Y:S01]  /*0480*/  IMAD.WIDE R34, R37, 0x4, R6 ;  /* 0x0000000425227825 */ /* 0x020fe200078e0206 */
[----:B------:R-:W-:Y:S02]  /*0490*/  MOV R22, RZ ;  /* 0x000000ff00167202 */ /* 0x000fe40000000f00 */
[----:B------:R-:W-:Y:S01]  /*04a0*/  CS2R R6, SRZ ;  /* 0x0000000000067805 */ /* 0x000fe2000001ff00 */
[----:B------:R-:W-:Y:S01]  /*04b0*/  IMAD.WIDE R32, R33, 0x4, R4 ;  /* 0x0000000421207825 */ /* 0x000fe200078e0204 */
[----:B------:R-:W-:-:S05]  /*04c0*/  CS2R R4, SRZ ;  /* 0x0000000000047805 */ /* 0x000fca000001ff00 */
[----:B------:R0:W5:Y:S04]  /*04d0*/  @!P1 LDG.E.EL R22, desc[UR42][R34.64] ;  /* 0x0000002a22169981 */ /* 0x000168000c2e1900 */
[----:B------:R1:W5:Y:S01]  /*04e0*/  @!P0 LDG.E.EL.128 R4, desc[UR42][R32.64] ;  /* 0x0000002a20048981 */ /* 0x000362000c2e1d00 */
[----:B------:R-:W-:Y:S02]  /*04f0*/  UIADD3 UR44, UR36, 0xa, URZ ;  /* 0x0000000a242c7890 */ /* 0x000fe4000fffe03f */
[----:B------:R-:W-:Y:S02]  /*0500*/  UIADD3 UR53, UR36, 0x1, URZ ;  /* 0x0000000124357890 */ /* 0x000fe4000fffe03f */
[----:B------:R-:W-:Y:S02]  /*0510*/  UIADD3 UR52, UR36, 0x2, URZ ;  /* 0x0000000224347890 */ /* 0x000fe4000fffe03f */
[----:B------:R-:W-:-:S02]  /*0520*/  UIADD3 UR51, UR36, 0x3, URZ ;  /* 0x0000000324337890 */ /* 0x000fc4000fffe03f */
[----:B------:R-:W-:Y:S02]  /*0530*/  UIADD3 UR50, UR36, 0x4, URZ ;  /* 0x0000000424327890 */ /* 0x000fe4000fffe03f */
[----:B------:R-:W-:Y:S02]  /*0540*/  UIADD3 UR49, UR36, 0x5, URZ ;  /* 0x0000000524317890 */ /* 0x000fe4000fffe03f */
        /* <DEDUP_REMOVED lines=9> */
[----:B------:R-:W-:-:S02]  /*05e0*/  UIMAD.WIDE UR34, UR36, 0x55555556, URZ ;  /* 0x55555556242278a5 */ /* 0x000fc4000f8e023f */
[----:B------:R-:W-:Y:S02]  /*05f0*/  UIMAD.WIDE UR4, UR44, 0x55555556, URZ ;  /* 0x555555562c0478a5 */ /* 0x000fe4000f8e023f */
[----:B------:R-:W-:Y:S02]  /*0600*/  UIMAD.WIDE UR32, UR53, 0x55555556, URZ ;  /* 0x55555556352078a5 */ /* 0x000fe4000f8e023f */
[----:B------:R-:W-:Y:S02]  /*0610*/  UIMAD.WIDE UR30, UR52, 0x55555556, URZ ;  /* 0x55555556341e78a5 */ /* 0x000fe4000f8e023f */
[----:B------:R-:W-:Y:S02]  /*0620*/  UIMAD.WIDE UR28, UR51, 0x55555556, URZ ;  /* 0x55555556331c78a5 */ /* 0x000fe4000f8e023f */
[----:B------:R-:W-:Y:S02]  /*0630*/  UIMAD.WIDE UR26, UR50, 0x55555556, URZ ;  /* 0x55555556321a78a5 */ /* 0x000fe4000f8e023f */
        /* <DEDUP_REMOVED lines=10> */
[----:B------:R-:W-:Y:S01]  /*06e0*/  ULEA.HI UR35, UR35, UR35, URZ, 0x1 ;  /* 0x0000002323237291 */ /* 0x000fe2000f8f083f */
[----:B------:R-:W-:Y:S01]  /*06f0*/  PRMT R45, R0, 0x6540, R45 ;  /* 0x00006540002d7816 */ /* 0x000fe2000000002d */
[----:B------:R-:W-:Y:S01]  /*0700*/  ULEA.HI UR4, UR5, UR5, URZ, 0x1 ;  /* 0x0000000505047291 */ /* 0x000fe2000f8f083f */
[----:B------:R-:W-:Y:S01]  /*0710*/  HFMA2.MMA R43, -RZ, RZ, 0, 1.78813934326171875e-07 ;  /* 0x00000003ff2b7435 */ /* 0x000fe200000001ff */
[----:B------:R-:W-:Y:S01]  /*0720*/  ULEA.HI UR32, UR33, UR33, URZ, 0x1 ;  /* 0x0000002121207291 */ /* 0x000fe2000f8f083f */
[----:B------:R-:W-:Y:S01]  /*0730*/  HFMA2.MMA R39, -RZ, RZ, 0, 1.78813934326171875e-07 ;  /* 0x00000003ff277435 */ /* 0x000fe200000001ff */
[----:B------:R-:W-:Y:S01]  /*0740*/  ULEA.HI UR30, UR31, UR31, URZ, 0x1 ;  /* 0x0000001f1f1e7291 */ /* 0x000fe2000f8f083f */
[----:B0-----:R-:W-:Y:S01]  /*0750*/  HFMA2.MMA R35, -RZ, RZ, 0, 1.78813934326171875e-07 ;  /* 0x00000003ff237435 */ /* 0x001fe200000001ff */
[----:B------:R-:W-:Y:S01]  /*0760*/  ULEA.HI UR28, UR29, UR29, URZ, 0x1 ;  /* 0x0000001d1d1c7291 */ /* 0x000fe2000f8f083f */
[----:B------:R-:W-:Y:S01]  /*0770*/  HFMA2.MMA R31, -RZ, RZ, 0, 1.78813934326171875e-07 ;  /* 0x00000003ff1f7435 */ /* 0x000fe200000001ff */
        /* <DEDUP_REMOVED lines=8> */
[----:B------:R-:W-:-:S02]  /*0800*/  ULEA.HI UR18, UR19, UR19, URZ, 0x1 ;  /* 0x0000001313127291 */ /* 0x000fc4000f8f083f */
[----:B------:R-:W-:Y:S02]  /*0810*/  ULEA.HI UR16, UR17, UR17, URZ, 0x1 ;  /* 0x0000001111107291 */ /* 0x000fe4000f8f083f */
[----:B------:R-:W-:Y:S02]  /*0820*/  ULEA.HI UR5, UR15, UR15, URZ, 0x1 ;  /* 0x0000000f0f057291 */ /* 0x000fe4000f8f083f */
[----:B------:R-:W-:Y:S02]  /*0830*/  ULEA.HI UR12, UR13, UR13, URZ, 0x1 ;  /* 0x0000000d0d0c7291 */ /* 0x000fe4000f8f083f */
[----:B------:R-:W-:Y:S02]  /*0840*/  ULEA.HI UR11, UR11, UR11, URZ, 0x1 ;  /* 0x0000000b0b0b7291 */ /* 0x000fe4000f8f083f */
[----:B------:R-:W-:Y:S02]  /*0850*/  ULEA.HI UR9, UR9, UR9, URZ, 0x1 ;  /* 0x0000000909097291 */ /* 0x000fe4000f8f083f */
[----:B------:R-:W-:-:S02]  /*0860*/  ULEA.HI UR7, UR7, UR7, URZ, 0x1 ;  /* 0x0000000707077291 */ /* 0x000fc4000f8f083f */
[----:B------:R-:W-:Y:S01]  /*0870*/  UIMAD UR34, UR35, -0x3, UR36 ;  /* 0xfffffffd232278a4 */ /* 0x000fe2000f8e0224 */
[----:B------:R-:W-:Y:S01]  /*0880*/  MOV R41, 0x3 ;  /* 0x0000000300297802 */ /* 0x000fe20000000f00 */
[----:B------:R-:W-:Y:S01]  /*0890*/  UIMAD UR37, UR12, -0x3, UR37 ;  /* 0xfffffffd0c2578a4 */ /* 0x000fe2000f8e0225 */
[----:B------:R-:W-:Y:S01]  /*08a0*/  MOV R37, 0x3 ;  /* 0x0000000300257802 */ /* 0x000fe20000000f00 */
[----:B------:R-:W-:Y:S01]  /*08b0*/  UIMAD UR38, UR11, -0x3, UR38 ;  /* 0xfffffffd0b2678a4 */ /* 0x000fe2000f8e0226 */
[----:B-1----:R-:W-:Y:S01]  /*08c0*/  MOV R33, 0x3 ;  /* 0x0000000300217802 */ /* 0x002fe20000000f00 */
[----:B------:R-:W-:Y:S01]  /*08d0*/  UIMAD UR40, UR9, -0x3, UR40 ;  /* 0xfffffffd092878a4 */ /* 0x000fe2000f8e0228 */
[----:B------:R-:W-:Y:S01]  /*08e0*/  MOV R29, 0x3 ;  /* 0x00000003001d7802 */ /* 0x000fe20000000f00 */
[----:B------:R-:W-:Y:S01]  /*08f0*/  UIMAD UR39, UR7, -0x3, UR39 ;  /* 0xfffffffd072778a4 */ /* 0x000fe2000f8e0227 */
[----:B------:R-:W-:Y:S01]  /*0900*/  MOV R42, 0x3 ;  /* 0x00000003002a7802 */ /* 0x000fe20000000f00 */
[----:B------:R-:W-:Y:S01]  /*0910*/  UIMAD UR6, UR32, -0x3, UR53 ;  /* 0xfffffffd200678a4 */ /* 0x000fe2000f8e0235 */
[----:B------:R-:W-:Y:S01]  /*0920*/  MOV R38, 0x3 ;  /* 0x0000000300267802 */ /* 0x000fe20000000f00 */
[----:B------:R-:W-:-:S02]  /*0930*/  UIMAD UR8, UR30, -0x3, UR52 ;  /* 0xfffffffd1e0878a4 */ /* 0x000fc4000f8e0234 */
[----:B------:R-:W-:Y:S02]  /*0940*/  UIMAD UR10, UR28, -0x3, UR51 ;  /* 0xfffffffd1c0a78a4 */ /* 0x000fe4000f8e0233 */
[----:B------:R-:W-:Y:S02]  /*0950*/  UIMAD UR13, UR26, -0x3, UR50 ;  /* 0xfffffffd1a0d78a4 */ /* 0x000fe4000f8e0232 */
[----:B------:R-:W-:Y:S02]  /*0960*/  UIMAD UR14, UR24, -0x3, UR49 ;  /* 0xfffffffd180e78a4 */ /* 0x000fe4000f8e0231 */
[----:B------:R-:W-:Y:S02]  /*0970*/  UIMAD UR15, UR22, -0x3, UR48 ;  /* 0xfffffffd160f78a4 */ /* 0x000fe4000f8e0230 */
[----:B------:R-:W-:Y:S02]  /*0980*/  UIMAD UR17, UR20, -0x3, UR47 ;  /* 0xfffffffd141178a4 */ /* 0x000fe4000f8e022f */
[----:B------:R-:W-:-:S02]  /*0990*/  UIMAD UR19, UR18, -0x3, UR46 ;  /* 0xfffffffd121378a4 */ /* 0x000fc4000f8e022e */
[----:B------:R-:W-:Y:S02]  /*09a0*/  UIMAD UR21, UR16, -0x3, UR45 ;  /* 0xfffffffd101578a4 */ /* 0x000fe4000f8e022d */
[----:B------:R-:W-:Y:S02]  /*09b0*/  UIMAD UR23, UR4, -0x3, UR44 ;  /* 0xfffffffd041778a4 */ /* 0x000fe4000f8e022c */
[----:B------:R-:W-:Y:S02]  /*09c0*/  UIMAD UR25, UR5, -0x3, UR41 ;  /* 0xfffffffd051978a4 */ /* 0x000fe4000f8e0229 */
[----:B------:R-:W-:Y:S01]  /*09d0*/  UIMAD UR34, UR35, 0x3000, UR34 ;  /* 0x00003000232278a4 */ /* 0x000fe2000f8e0222 */
[C---:B------:R-:W-:Y:S02]  /*09e0*/  IMAD R43, R45.reuse, R43, UR6 ;  /* 0x000000062d2b7e24 */ /* 0x040fe4000f8e022b */
[C---:B------:R-:W-:Y:S02]  /*09f0*/  IMAD R41, R45.reuse, R41, UR8 ;  /* 0x000000082d297e24 */ /* 0x040fe4000f8e0229 */
[----:B------:R-:W-:-:S02]  /*0a00*/  IMAD R39, R45, R39, UR10 ;  /* 0x0000000a2d277e24 */ /* 0x000fc4000f8e0227 */
[C---:B------:R-:W-:Y:S02]  /*0a10*/  IMAD R37, R45.reuse, R37, UR13 ;  /* 0x0000000d2d257e24 */ /* 0x040fe4000f8e0225 */
[C---:B------:R-:W-:Y:S02]  /*0a20*/  IMAD R35, R45.reuse, R35, UR14 ;  /* 0x0000000e2d237e24 */ /* 0x040fe4000f8e0223 */
[C---:B------:R-:W-:Y:S02]  /*0a30*/  IMAD R33, R45.reuse, R33, UR15 ;  /* 0x0000000f2d217e24 */ /* 0x040fe4000f8e0221 */
[C---:B------:R-:W-:Y:S02]  /*0a40*/  IMAD R31, R45.reuse, R31, UR17 ;  /* 0x000000112d1f7e24 */ /* 0x040fe4000f8e021f */
[C---:B------:R-:W-:Y:S02]  /*0a50*/  IMAD R29, R45.reuse, R29, UR19 ;  /* 0x000000132d1d7e24 */ /* 0x040fe4000f8e021d */
[----:B------:R-:W-:-:S02]  /*0a60*/  IMAD R23, R45, R38, UR37 ;  /* 0x000000252d177e24 */ /* 0x000fc4000f8e0226 */
[----:B------:R-:W-:Y:S01]  /*0a70*/  IMAD R21, R45, R36, UR38 ;  /* 0x000000262d157e24 */ /* 0x000fe2000f8e0224 */
[C---:B----4-:R-:W-:Y:S02]  /*0a80*/  FSETP.GT.AND P0, PT, |R17|.reuse, 8.50705917302346158658e+37, PT ;  /* 0x7e8000001100780b */ /* 0x050fe40003f04200 */
[----:B------:R-:W-:-:S11]  /*0a90*/  FSETP.GEU.AND P1, PT, |R17|, 1.175494350822287508e-38, PT ;  /* 0x008000001100780b */ /* 0x000fd60003f2e200 */
[----:B------:R-:W-:-:S04]  /*0aa0*/  @P0 FMUL R17, R17, 0.25 ;  /* 0x3e80000011110820 */ /* 0x000fc80000400000 */
[----:B------:R-:W-:Y:S01]  /*0ab0*/  @!P1 FMUL R17, R17, 16777216 ;  /* 0x4b80000011119820 */ /* 0x000fe20000400000 */
[----:B---3--:R-:W-:-:S05]  /*0ac0*/  FADD R26, -R19, R26 ;  /* 0x0000001a131a7221 */ /* 0x008fca0000000100 */
[----:B------:R-:W0:Y:S01]  /*0ad0*/  MUFU.RCP R17, R17 ;  /* 0x0000001100117308 */ /* 0x000e220000001000 */
[C---:B------:R-:W-:Y:S01]  /*0ae0*/  FADD R24, -R19.reuse, R24 ;  /* 0x0000001813187221 */ /* 0x040fe20000000100 */
[C---:B------:R-:W-:Y:S01]  /*0af0*/  FADD R25, -R19.reuse, R25 ;  /* 0x0000001913197221 */ /* 0x040fe20000000100 */
[----:B------:R-:W-:Y:S01]  /*0b00*/  @P0 FMUL R26, R26, 0.25 ;  /* 0x3e8000001a1a0820 */ /* 0x000fe20000400000 */
[----:B------:R-:W-:Y:S01]  /*0b10*/  FADD R19, -R19, R27 ;  /* 0x0000001b13137221 */ /* 0x000fe20000000100 */
[----:B------:R-:W-:Y:S01]  /*0b20*/  @P0 FMUL R24, R24, 0.25 ;  /* 0x3e80000018180820 */ /* 0x000fe20000400000 */
[----:B------:R-:W-:Y:S01]  /*0b30*/  @P0 FMUL R25, R25, 0.25 ;  /* 0x3e80000019190820 */ /* 0x000fe20000400000 */
[----:B------:R-:W-:Y:S01]  /*0b40*/  @!P1 FMUL R26, R26, 16777216 ;  /* 0x4b8000001a1a9820 */ /* 0x000fe20000400000 */
[----:B------:R-:W-:Y:S01]  /*0b50*/  @P0 FMUL R19, R19, 0.25 ;  /* 0x3e80000013130820 */ /* 0x000fe20000400000 */
[----:B------:R-:W-:Y:S01]  /*0b60*/  @!P1 FMUL R24, R24, 16777216 ;  /* 0x4b80000018189820 */ /* 0x000fe20000400000 */
[----:B------:R-:W-:-:S02]  /*0b70*/  @!P1 FMUL R25, R25, 16777216 ;  /* 0x4b80000019199820 */ /* 0x000fc40000400000 */
[----:B------:R-:W-:Y:S01]  /*0b80*/  @!P1 FMUL R19, R19, 16777216 ;  /* 0x4b80000013139820 */ /* 0x000fe20000400000 */
[C---:B0-----:R-:W-:Y:S01]  /*0b90*/  FMUL R30, R17.reuse, R26 ;  /* 0x0000001a111e7220 */ /* 0x041fe20000400000 */
[C---:B------:R-:W-:Y:S01]  /*0ba0*/  FMUL R32, R17.reuse, R24 ;  /* 0x0000001811207220 */ /* 0x040fe20000400000 */
[----:B------:R-:W-:Y:S02]  /*0bb0*/  MOV R26, 0x3 ;  /* 0x00000003001a7802 */ /* 0x000fe40000000f00 */
[----:B------:R-:W-:Y:S01]  /*0bc0*/  MOV R24, 0x3 ;  /* 0x0000000300187802 */ /* 0x000fe20000000f00 */
[C---:B------:R-:W-:Y:S01]  /*0bd0*/  FMUL R28, R17.reuse, R25 ;  /* 0x00000019111c7220 */ /* 0x040fe20000400000 */
[----:B------:R-:W-:Y:S01]  /*0be0*/  FMUL R34, R17, R19 ;  /* 0x0000001311227220 */ /* 0x000fe20000400000 */
[C---:B------:R-:W-:Y:S02]  /*0bf0*/  IMAD R27, R45.reuse, R44, UR21 ;  /* 0x000000152d1b7e24 */ /* 0x040fe4000f8e022c */
[----:B------:R-:W-:-:S02]  /*0c00*/  IMAD R25, R45, R42, UR23 ;  /* 0x000000172d197e24 */ /* 0x000fc4000f8e022a */
[C---:B------:R-:W-:Y:S02]  /*0c10*/  IMAD R17, R45.reuse, R40, UR25 ;  /* 0x000000192d117e24 */ /* 0x040fe4000f8e0228 */
[C---:B------:R-:W-:Y:S02]  /*0c20*/  IMAD R19, R45.reuse, R26, UR40 ;  /* 0x000000282d137e24 */ /* 0x040fe4000f8e021a */
[C---:B------:R-:W-:Y:S02]  /*0c30*/  IMAD R0, R45.reuse, R0, UR39 ;  /* 0x000000272d007e24 */ /* 0x040fe4000f8e0200 */
[----:B------:R-:W-:Y:S01]  /*0c40*/  IMAD R45, R45, R24, UR34 ;  /* 0x000000222d2d7e24 */ /* 0x000fe2000f8e0218 */
[----:B------:R-:W-:Y:S02]  /*0c50*/  MOV R24, UR30 ;  /* 0x0000001e00187c02 */ /* 0x000fe40008000f00 */
[----:B------:R-:W-:-:S03]  /*0c60*/  MOV R26, UR32 ;  /* 0x00000020001a7c02 */ /* 0x000fc60008000f00 */
[----:B------:R-:W-:Y:S01]  /*0c70*/  IMAD R41, R24, 0x3000, R41 ;  /* 0x0000300018297824 */ /* 0x000fe200078e0229 */
[----:B------:R-:W-:Y:S01]  /*0c80*/  MOV R24, UR26 ;  /* 0x0000001a00187c02 */ /* 0x000fe20008000f00 */
[----:B------:R-:W-:Y:S01]  /*0c90*/  IMAD R43, R26, 0x3000, R43 ;  /* 0x000030001a2b7824 */ /* 0x000fe200078e022b */
[----:B------:R-:W-:Y:S01]  /*0ca0*/  MOV R26, UR28 ;  /* 0x0000001c001a7c02 */ /* 0x000fe20008000f00 */
[----:B------:R-:W0:Y:S02]  /*0cb0*/  S2R R36, SR_TID.X ;  /* 0x0000000000247919 */ /* 0x000e240000002100 */
[----:B------:R-:W-:Y:S01]  /*0cc0*/  IMAD R37, R24, 0x3000, R37 ;  /* 0x0000300018257824 */ /* 0x000fe200078e0225 */
[----:B------:R-:W-:Y:S01]  /*0cd0*/  MOV R24, UR22 ;  /* 0x0000001600187c02 */ /* 0x000fe20008000f00 */
[----:B------:R-:W-:Y:S01]  /*0ce0*/  IMAD R39, R26, 0x3000, R39 ;  /* 0x000030001a277824 */ /* 0x000fe200078e0227 */
[----:B------:R-:W-:-:S03]  /*0cf0*/  MOV R26, UR24 ;  /* 0x00000018001a7c02 */ /* 0x000fc60008000f00 */
[----:B------:R-:W-:Y:S01]  /*0d00*/  IMAD R33, R24, 0x3000, R33 ;  /* 0x0000300018217824 */ /* 0x000fe200078e0221 */
[----:B------:R-:W-:Y:S01]  /*0d10*/  MOV R24, UR20 ;  /* 0x0000001400187c02 */ /* 0x000fe20008000f00 */
[----:B------:R-:W1:Y:S01]  /*0d20*/  S2UR UR6, SR_CgaCtaId ;  /* 0x00000000000679c3 */ /* 0x000e620000008800 */
[----:B------:R-:W-:Y:S01]  /*0d30*/  IMAD R35, R26, 0x3000, R35 ;  /* 0x000030001a237824 */ /* 0x000fe200078e0223 */
[----:B------:R-:W-:Y:S02]  /*0d40*/  MOV R26, UR18 ;  /* 0x00000012001a7c02 */ /* 0x000fe40008000f00 */
[----:B------:R-:W-:Y:S01]  /*0d50*/  IMAD R31, R24, 0x3000, R31 ;  /* 0x00003000181f7824 */ /* 0x000fe200078e021f */
[----:B------:R-:W-:Y:S02]  /*0d60*/  MOV R24, UR16 ;  /* 0x0000001000187c02 */ /* 0x000fe40008000f00 */
[----:B------:R-:W-:Y:S01]  /*0d70*/  IMAD R29, R26, 0x3000, R29 ;  /* 0x000030001a1d7824 */ /* 0x000fe200078e021d */
[----:B------:R-:W-:-:S02]  /*0d80*/  MOV R26, UR4 ;  /* 0x00000004001a7c02 */ /* 0x000fc40008000f00 */
[----:B------:R-:W-:Y:S01]  /*0d90*/  IMAD R27, R24, 0x3000, R27 ;  /* 0x00003000181b7824 */ /* 0x000fe200078e021b */
[----:B------:R-:W-:Y:S02]  /*0da0*/  MOV R24, UR5 ;  /* 0x0000000500187c02 */ /* 0x000fe40008000f00 */
[----:B------:R-:W-:Y:S01]  /*0db0*/  IMAD R25, R26, 0x3000, R25 ;  /* 0x000030001a197824 */ /* 0x000fe200078e0219 */
[----:B------:R-:W-:Y:S02]  /*0dc0*/  MOV R26, UR12 ;  /* 0x0000000c001a7c02 */ /* 0x000fe40008000f00 */
[----:B------:R-:W-:Y:S01]  /*0dd0*/  IMAD R17, R24, 0x3000, R17 ;  /* 0x0000300018117824 */ /* 0x000fe200078e0211 */
[----:B--2---:R-:W-:Y:S02]  /*0de0*/  FSETP.GT.AND P0, PT, |R16|, 8.50705917302346158658e+37, PT ;  /* 0x7e8000001000780b */ /* 0x004fe40003f04200 */
[----:B------:R-:W-:Y:S01]  /*0df0*/  MOV R24, UR11 ;  /* 0x0000000b00187c02 */ /* 0x000fe20008000f00 */
[----:B------:R-:W-:Y:S01]  /*0e00*/  IMAD R23, R26, 0x3000, R23 ;  /* 0x000030001a177824 */ /* 0x000fe200078e0217 */
[----:B------:R-:W-:-:S02]  /*0e10*/  FSETP.GEU.AND P3, PT, |R16|, 1.175494350822287508e-38, PT ;  /* 0x008000001000780b */ /* 0x000fc40003f6e200 */
[----:B------:R-:W-:Y:S01]  /*0e20*/  MOV R26, UR9 ;  /* 0x00000009001a7c02 */ /* 0x000fe20008000f00 */
[----:B------:R-:W-:Y:S01]  /*0e30*/  IMAD R21, R24, 0x3000, R21 ;  /* 0x0000300018157824 */ /* 0x000fe200078e0215 */
[----:B------:R-:W-:Y:S01]  /*0e40*/  UMOV UR4, 0x400 ;  /* 0x0000040000047882 */ /* 0x000fe20000000000 */
[----:B0-----:R-:W-:Y:S01]  /*0e50*/  SHF.L.U32 R24, R36, 0x2, RZ ;  /* 0x0000000224187819 */ /* 0x001fe200000006ff */
[----:B-1----:R-:W-:Y:S01]  /*0e60*/  UPRMT UR4, UR6, 0x654, UR4 ;  /* 0x0000065406047896 */ /* 0x002fe20008000004 */
[----:B------:R-:W-:Y:S01]  /*0e70*/  IMAD R19, R26, 0x3000, R19 ;  /* 0x000030001a137824 */ /* 0x000fe200078e0213 */
[C---:B------:R-:W-:Y:S02]  /*0e80*/  FSETP.GT.AND P1, PT, |R3|.reuse, 8.50705917302346158658e+37, PT ;  /* 0x7e8000000300780b */ /* 0x040fe40003f24200 */
[----:B------:R-:W-:Y:S01]  /*0e90*/  LOP3.LUT R26, R24, 0x300, RZ, 0xc0, !PT ;  /* 0x00000300181a7812 */ /* 0x000fe200078ec0ff */
[----:B------:R-:W-:Y:S01]  /*0ea0*/  @P0 FMUL R16, R16, 0.25 ;  /* 0x3e80000010100820 */ /* 0x000fe20000400000 */
[----:B------:R-:W-:-:S02]  /*0eb0*/  FSETP.GEU.AND P4, PT, |R3|, 1.175494350822287508e-38, PT ;  /* 0x008000000300780b */ /* 0x000fc40003f8e200 */
[----:B------:R-:W-:Y:S01]  /*0ec0*/  LEA.HI R38, R26, UR4, RZ, 0x1a ;  /* 0x000000041a267c11 */ /* 0x000fe2000f8fd0ff */
[----:B------:R-:W-:Y:S01]  /*0ed0*/  @!P3 FMUL R16, R16, 16777216 ;  /* 0x4b8000001010b820 */ /* 0x000fe20000400000 */
[----:B------:R-:W-:-:S04]  /*0ee0*/  LOP3.LUT R26, R24, 0x3fc, RZ, 0xc0, !PT ;  /* 0x000003fc181a7812 */ /* 0x000fc800078ec0ff */
[----:B------:R-:W-:Y:S02]  /*0ef0*/  LEA R26, R26, R38, 0x2 ;  /* 0x000000261a1a7211 */ /* 0x000fe400078e10ff */
[----:B------:R-:W-:Y:S01]  /*0f00*/  SHF.R.U32.HI R38, RZ, 0x8, R24 ;  /* 0x00000008ff267819 */ /* 0x000fe20000011618 */
[----:B------:R-:W0:Y:S01]  /*0f10*/  MUFU.RCP R16, R16 ;  /* 0x0000001000107308 */ /* 0x000e220000001000 */
[----:B------:R-:W-:Y:S01]  /*0f20*/  @P1 FMUL R3, R3, 0.25 ;  /* 0x3e80000003031820 */ /* 0x000fe20000400000 */
[----:B------:R-:W-:Y:S01]  /*0f30*/  FADD R15, -R18, R15 ;  /* 0x0000000f120f7221 */ /* 0x000fe20000000100 */
[----:B------:R-:W-:Y:S01]  /*0f40*/  SGXT.U32 R38, R38, 0x2 ;  /* 0x000000022626781a */ /* 0x000fe20000000000 */
[C---:B------:R-:W-:Y:S01]  /*0f50*/  FADD R12, -R18.reuse, R12 ;  /* 0x0000000c120c7221 */ /* 0x040fe20000000100 */
[----:B------:R-:W-:Y:S01]  /*0f60*/  @!P4 FMUL R3, R3, 16777216 ;  /* 0x4b8000000303c820 */ /* 0x000fe20000400000 */
[C---:B------:R-:W-:Y:S01]  /*0f70*/  FADD R14, -R18.reuse, R14 ;  /* 0x0000000e120e7221 */ /* 0x040fe20000000100 */
[----:B------:R-:W-:Y:S01]  /*0f80*/  LOP3.LUT R24, R38, 0x3fc, R24, 0xf8, !PT ;  /* 0x000003fc26187812 */ /* 0x000fe200078ef818 */
[----:B------:R-:W-:Y:S01]  /*0f90*/  FADD R38, -R18, R13 ;  /* 0x0000000d12267221 */ /* 0x000fe20000000100 */
[----:B------:R-:W-:Y:S01]  /*0fa0*/  @P0 FMUL R15, R15, 0.25 ;  /* 0x3e8000000f0f0820 */ /* 0x000fe20000400000 */
[----:B------:R-:W-:Y:S01]  /*0fb0*/  FSETP.GT.AND P2, PT, |R2|, 8.50705917302346158658e+37, PT ;  /* 0x7e8000000200780b */ /* 0x000fe20003f44200 */
[----:B------:R-:W-:Y:S01]  /*0fc0*/  @P0 FMUL R12, R12, 0.25 ;  /* 0x3e8000000c0c0820 */ /* 0x000fe20000400000 */
[----:B------:R-:W-:Y:S01]  /*0fd0*/  @P0 FMUL R38, R38, 0.25 ;  /* 0x3e80000026260820 */ /* 0x000fe20000400000 */
[----:B------:R-:W-:Y:S01]  /*0fe0*/  @P0 FMUL R14, R14, 0.25 ;  /* 0x3e8000000e0e0820 */ /* 0x000fe20000400000 */
[----:B------:R-:W-:Y:S01]  /*0ff0*/  @!P3 FMUL R15, R15, 16777216 ;  /* 0x4b8000000f0fb820 */ /* 0x000fe20000400000 */
[----:B------:R-:W1:Y:S01]  /*1000*/  MUFU.RCP R3, R3 ;  /* 0x0000000300037308 */ /* 0x000e620000001000 */
[----:B------:R-:W-:Y:S01]  /*1010*/  FSETP.GEU.AND P0, PT, |R2|, 1.175494350822287508e-38, PT ;  /* 0x008000000200780b */ /* 0x000fe20003f0e200 */
[----:B------:R-:W-:Y:S01]  /*1020*/  FADD R8, -R20, R8 ;  /* 0x0000000814087221 */ /* 0x000fe20000000100 */
[----:B------:R-:W-:Y:S01]  /*1030*/  LEA R24, R24, UR4, 0x2 ;  /* 0x0000000418187c11 */ /* 0x000fe2000f8e10ff */
[----:B0-----:R-:W-:Y:S01]  /*1040*/  FMUL R40, R16, R15 ;  /* 0x0000000f10287220 */ /* 0x001fe20000400000 */
[C---:B------:R-:W-:Y:S01]  /*1050*/  FADD R15, -R20.reuse, R9 ;  /* 0x00000009140f7221 */ /* 0x040fe20000000100 */
[C---:B------:R-:W-:Y:S01]  /*1060*/  FADD R10, -R20.reuse, R10 ;  /* 0x0000000a140a7221 */ /* 0x040fe20000000100 */
[----:B------:R-:W-:Y:S01]  /*1070*/  FADD R11, -R20, R11 ;  /* 0x0000000b140b7221 */ /* 0x000fe20000000100 */
[----:B------:R-:W-:Y:S01]  /*1080*/  STS [R24], R32 ;  /* 0x0000002018007388 */ /* 0x000fe20000000800 */
[----:B------:R-:W-:Y:S01]  /*1090*/  @P1 FMUL R8, R8, 0.25 ;  /* 0x3e80000008081820 */ /* 0x000fe20000400000 */
[----:B------:R-:W-:Y:S01]  /*10a0*/  @P1 FMUL R15, R15, 0.25 ;  /* 0x3e8000000f0f1820 */ /* 0x000fe20000400000 */
[----:B------:R-:W-:Y:S01]  /*10b0*/  @P1 FMUL R10, R10, 0.25 ;  /* 0x3e8000000a0a1820 */ /* 0x000fe20000400000 */
[----:B------:R-:W-:Y:S01]  /*10c0*/  STS [R26+0x4], R28 ;  /* 0x0000041c1a007388 */ /* 0x000fe20000000800 */
[----:B------:R-:W-:Y:S01]  /*10d0*/  @P1 FMUL R11, R11, 0.25 ;  /* 0x3e8000000b0b1820 */ /* 0x000fe20000400000 */
[----:B------:R-:W-:-:S02]  /*10e0*/  @P2 FMUL R2, R2, 0.25 ;  /* 0x3e80000002022820 */ /* 0x000fc40000400000 */
[----:B------:R-:W-:Y:S01]  /*10f0*/  STS [R26+0x8], R30 ;  /* 0x0000081e1a007388 */ /* 0x000fe20000000800 */
[----:B------:R-:W-:-:S03]  /*1100*/  @!P3 FMUL R12, R12, 16777216 ;  /* 0x4b8000000c0cb820 */ /* 0x000fc60000400000 */
[----:B------:R0:W-:Y:S01]  /*1110*/  STS [R26+0xc], R34 ;  /* 0x00000c221a007388 */ /* 0x0001e20000000800 */
[----:B------:R-:W-:Y:S01]  /*1120*/  @!P3 FMUL R38, R38, 16777216 ;  /* 0x4b8000002626b820 */ /* 0x000fe20000400000 */
[----:B------:R-:W-:Y:S01]  /*1130*/  @!P4 FMUL R8, R8, 16777216 ;  /* 0x4b8000000808c820 */ /* 0x000fe20000400000 */
[----:B------:R-:W-:Y:S01]  /*1140*/  @!P4 FMUL R15, R15, 16777216 ;  /* 0x4b8000000f0fc820 */ /* 0x000fe20000400000 */
[----:B------:R-:W-:Y:S01]  /*1150*/  @!P4 FMUL R10, R10, 16777216 ;  /* 0x4b8000000a0ac820 */ /* 0x000fe20000400000 */
[----:B------:R-:W-:Y:S01]  /*1160*/  @!P4 FMUL R11, R11, 16777216 ;  /* 0x4b8000000b0bc820 */ /* 0x000fe20000400000 */
[----:B------:R-:W-:Y:S01]  /*1170*/  @!P0 FMUL R2, R2, 16777216 ;  /* 0x4b80000002028820 */ /* 0x000fe20000400000 */
[C---:B------:R-:W-:Y:S01]  /*1180*/  FMUL R13, R16.reuse, R12 ;  /* 0x0000000c100d7220 */ /* 0x040fe20000400000 */
[----:B------:R-:W-:Y:S01]  /*1190*/  BAR.SYNC.DEFER_BLOCKING 0x0 ;  /* 0x0000000000007b1d */ /* 0x000fe20000010000 */
[----:B------:R-:W-:Y:S01]  /*11a0*/  FMUL R12, R16, R38 ;  /* 0x00000026100c7220 */ /* 0x000fe20000400000 */
[C---:B-1----:R-:W-:Y:S01]  /*11b0*/  FMUL R9, R3.reuse, R8 ;  /* 0x0000000803097220 */ /* 0x042fe20000400000 */
[C---:B------:R-:W-:Y:S01]  /*11c0*/  FMUL R8, R3.reuse, R15 ;  /* 0x0000000f03087220 */ /* 0x040fe20000400000 */
[C---:B0-----:R-:W-:Y:S01]  /*11d0*/  FMUL R34, R3.reuse, R10 ;  /* 0x0000000a03227220 */ /* 0x041fe20000400000 */
[----:B------:R-:W-:Y:S01]  /*11e0*/  FMUL R38, R3, R11 ;  /* 0x0000000b03267220 */ /* 0x000fe20000400000 */
[C---:B-----5:R-:W-:Y:S01]  /*11f0*/  FADD R4, -R22.reuse, R4 ;  /* 0x0000000416047221 */ /* 0x060fe20000000100 */
[----:B------:R-:W0:Y:S01]  /*1200*/  MUFU.RCP R3, R2 ;  /* 0x0000000200037308 */ /* 0x000e220000001000 */
[C---:B------:R-:W-:Y:S01]  /*1210*/  FADD R5, -R22.reuse, R5 ;  /* 0x0000000516057221 */ /* 0x040fe20000000100 */
[C---:B------:R-:W-:Y:S01]  /*1220*/  FADD R6, -R22.reuse, R6 ;  /* 0x0000000616067221 */ /* 0x040fe20000000100 */
[----:B------:R-:W-:Y:S01]  /*1230*/  FADD R22, -R22, R7 ;  /* 0x0000000716167221 */ /* 0x000fe20000000100 */
[----:B------:R-:W-:-:S03]  /*1240*/  LOP3.LUT R10, R36, 0xff, RZ, 0xc0, !PT ;  /* 0x000000ff240a7812 */ /* 0x000fc600078ec0ff */
[----:B------:R-:W-:Y:S01]  /*1250*/  @P2 FMUL R22, R22, 0.25 ;  /* 0x3e80000016162820 */ /* 0x000fe20000400000 */
[----:B------:R-:W-:-:S03]  /*1260*/  LEA R10, R10, UR4, 0x2 ;  /* 0x000000040a0a7c11 */ /* 0x000fc6000f8e10ff */
[----:B------:R-:W-:-:S04]  /*1270*/  @!P0 FMUL R22, R22, 16777216 ;  /* 0x4b80000016168820 */ /* 0x000fc80000400000 */
[----:B0-----:R-:W-:Y:S01]  /*1280*/  FMUL R44, R3, R22 ;  /* 0x00000016032c7220 */ /* 0x001fe20000400000 */
[----:B------:R-:W0:Y:S04]  /*1290*/  LDS R30, [R10] ;  /* 0x000000000a1e7984 */ /* 0x000e280000000800 */
[----:B------:R-:W1:Y:S04]  /*12a0*/  LDS R32, [R10+0x404] ;  /* 0x000404000a207984 */ /* 0x000e680000000800 */
[----:B------:R-:W2:Y:S04]  /*12b0*/  LDS R28, [R10+0x808] ;  /* 0x000808000a1c7984 */ /* 0x000ea80000000800 */
[----:B------:R-:W3:Y:S01]  /*12c0*/  LDS R22, [R10+0xc0c] ;  /* 0x000c0c000a167984 */ /* 0x000ee20000000800 */
[----:B------:R-:W-:Y:S01]  /*12d0*/  BAR.SYNC.DEFER_BLOCKING 0x0 ;  /* 0x0000000000007b1d */ /* 0x000fe20000010000 */
[----:B------:R-:W-:-:S04]  /*12e0*/  @!P3 FMUL R14, R14, 16777216 ;  /* 0x4b8000000e0eb820 */ /* 0x000fc80000400000 */
[----:B------:R-:W-:Y:S01]  /*12f0*/  FMUL R14, R16, R14 ;  /* 0x0000000e100e7220 */ /* 0x000fe20000400000 */
[----:B------:R-:W-:Y:S04]  /*1300*/  STS [R24], R13 ;  /* 0x0000000d18007388 */ /* 0x000fe80000000800 */
[----:B------:R-:W-:Y:S04]  /*1310*/  STS [R26+0x4], R12 ;  /* 0x0000040c1a007388 */ /* 0x000fe80000000800 */
[----:B------:R-:W-:Y:S04]  /*1320*/  STS [R26+0x8], R14 ;  /* 0x0000080e1a007388 */ /* 0x000fe80000000800 */
[----:B------:R-:W-:Y:S01]  /*1330*/  STS [R26+0xc], R40 ;  /* 0x00000c281a007388 */ /* 0x000fe20000000800 */
[----:B------:R-:W-:Y:S06]  /*1340*/  BAR.SYNC.DEFER_BLOCKING 0x0 ;  /* 0x0000000000007b1d */ /* 0x000fec0000010000 */
[----:B------:R-:W4:Y:S04]  /*1350*/  LDS R20, [R10] ;  /* 0x000000000a147984 */ /* 0x000f280000000800 */
[----:B------:R-:W5:Y:S04]  /*1360*/  LDS R18, [R10+0x404] ;  /* 0x000404000a127984 */ /* 0x000f680000000800 */
[----:B------:R-:W0:Y:S04]  /*1370*/  LDS R16, [R10+0x808] ;  /* 0x000808000a107984 */ /* 0x000e280000000800 */
[----:B------:R-:W0:Y:S01]  /*1380*/  LDS R15, [R10+0xc0c] ;  /* 0x000c0c000a0f7984 */ /* 0x000e220000000800 */
[----:B------:R-:W-:Y:S06]  /*1390*/  BAR.SYNC.DEFER_BLOCKING 0x0 ;  /* 0x0000000000007b1d */ /* 0x000fec0000010000 */
[----:B------:R-:W-:Y:S04]  /*13a0*/  STS [R24], R9 ;  /* 0x0000000918007388 */ /* 0x000fe80000000800 */
[----:B------:R-:W-:Y:S04]  /*13b0*/  STS [R26+0x4], R8 ;  /* 0x000004081a007388 */ /* 0x000fe80000000800 */
[----:B------:R-:W-:Y:S04]  /*13c0*/  STS [R26+0x8], R34 ;  /* 0x000008221a007388 */ /* 0x000fe80000000800 */
[----:B------:R-:W-:Y:S01]  /*13d0*/  STS [R26+0xc], R38 ;  /* 0x00000c261a007388 */ /* 0x000fe20000000800 */
[----:B------:R-:W-:Y:S01]  /*13e0*/  BAR.SYNC.DEFER_BLOCKING 0x0 ;  /* 0x0000000000007b1d */ /* 0x000fe20000010000 */
[----:B------:R-:W-:Y:S01]  /*13f0*/  @P2 FMUL R4, R4, 0.25 ;  /* 0x3e80000004042820 */ /* 0x000fe20000400000 */
[----:B------:R-:W-:Y:S01]  /*1400*/  @P2 FMUL R5, R5, 0.25 ;  /* 0x3e80000005052820 */ /* 0x000fe20000400000 */
[----:B------:R-:W-:-:S02]  /*1410*/  @P2 FMUL R6, R6, 0.25 ;  /* 0x3e80000006062820 */ /* 0x000fc40000400000 */
[----:B------:R-:W-:Y:S01]  /*1420*/  @!P0 FMUL R4, R4, 16777216 ;  /* 0x4b80000004048820 */ /* 0x000fe20000400000 */
[----:B------:R-:W-:Y:S01]  /*1430*/  @!P0 FMUL R5, R5, 16777216 ;  /* 0x4b80000005058820 */ /* 0x000fe20000400000 */
[----:B------:R-:W-:Y:S01]  /*1440*/  @!P0 FMUL R6, R6, 16777216 ;  /* 0x4b80000006068820 */ /* 0x000fe20000400000 */
[----:B------:R-:W0:Y:S04]  /*1450*/  LDS R14, [R10] ;  /* 0x000000000a0e7984 */ /* 0x000e280000000800 */
[----:B------:R-:W0:Y:S04]  /*1460*/  LDS R13, [R10+0x404] ;  /* 0x000404000a0d7984 */ /* 0x000e280000000800 */
[----:B------:R-:W0:Y:S04]  /*1470*/  LDS R12, [R10+0x808] ;  /* 0x000808000a0c7984 */ /* 0x000e280000000800 */
[----:B------:R-:W0:Y:S01]  /*1480*/  LDS R11, [R10+0xc0c] ;  /* 0x000c0c000a0b7984 */ /* 0x000e220000000800 */
[C---:B------:R-:W-:Y:S01]  /*1490*/  FMUL R7, R3.reuse, R4 ;  /* 0x0000000403077220 */ /* 0x040fe20000400000 */
[----:B------:R-:W-:Y:S01]  /*14a0*/  BAR.SYNC.DEFER_BLOCKING 0x0 ;  /* 0x0000000000007b1d */ /* 0x000fe20000010000 */
[C---:B------:R-:W-:Y:S01]  /*14b0*/  FMUL R36, R3.reuse, R5 ;  /* 0x0000000503247220 */ /* 0x040fe20000400000 */
[----:B------:R-:W-:-:S06]  /*14c0*/  FMUL R42, R3, R6 ;  /* 0x00000006032a7220 */ /* 0x000fcc0000400000 */
[----:B------:R-:W0:Y:S01]  /*14d0*/  LDC.64 R2, c[0x0][0x228] ;  /* 0x00008a00ff027b82 */ /* 0x000e220000000a00 */
[----:B------:R-:W-:Y:S02]  /*14e0*/  UISETP.GE.AND UP1, UPT, UR36, 0xc, UPT ;  /* 0x0000000c2400788c */ /* 0x000fe4000bf26270 */
[----:B------:R-:W-:Y:S01]  /*14f0*/  UISETP.GE.AND UP2, UPT, UR53, 0xc, UPT ;  /* 0x0000000c3500788c */ /* 0x000fe2000bf46270 */
[----:B------:R0:W-:Y:S04]  /*1500*/  STS [R24], R7 ;  /* 0x0000000718007388 */ /* 0x0001e80000000800 */
[----:B------:R-:W-:Y:S04]  /*1510*/  STS [R26+0x4], R36 ;  /* 0x000004241a007388 */ /* 0x000fe80000000800 */
[----:B------:R-:W-:Y:S04]  /*1520*/  STS [R26+0x8], R42 ;  /* 0x0000082a1a007388 */ /* 0x000fe80000000800 */
[----:B------:R-:W-:Y:S01]  /*1530*/  STS [R26+0xc], R44 ;  /* 0x00000c2c1a007388 */ /* 0x000fe20000000800 */
[----:B------:R-:W-:Y:S01]  /*1540*/  BAR.SYNC.DEFER_BLOCKING 0x0 ;  /* 0x0000000000007b1d */ /* 0x000fe20000010000 */
[----:B------:R-:W-:-:S02]  /*1550*/  PLOP3.LUT P0, PT, PT, PT, UP1, 0x80, 0x0 ;  /* 0x000000000000781c */ /* 0x000fc40003f0f018 */
[----:B------:R-:W-:Y:S01]  /*1560*/  PLOP3.LUT P1, PT, PT, PT, UP2, 0x80, 0x0 ;  /* 0x000000000000781c */ /* 0x000fe20003f2f028 */
[----:B------:R-:W-:Y:S01]  /*1570*/  UISETP.GE.AND UP2, UPT, UR52, 0xc, UPT ;  /* 0x0000000c3400788c */ /* 0x000fe2000bf46270 */
[----:B0-----:R-:W-:Y:S01]  /*1580*/  IMAD.WIDE R4, R45, 0x4, R2 ;  /* 0x000000042d047825 */ /* 0x001fe200078e0202 */
[----:B------:R-:W-:-:S04]  /*1590*/  UISETP.GE.AND UP5, UPT, UR51, 0xc, UPT ;  /* 0x0000000c3300788c */ /* 0x000fc8000bfa6270 */
[----:B------:R-:W-:Y:S01]  /*15a0*/  PLOP3.LUT P2, PT, PT, PT, UP2, 0x80, 0x0 ;  /* 0x000000000000781c */ /* 0x000fe20003f4f028 */
[--C-:B------:R-:W-:Y:S01]  /*15b0*/  IMAD.WIDE R6, R43, 0x4, R2.reuse ;  /* 0x000000042b067825 */ /* 0x100fe200078e0202 */
[----:B------:R-:W-:Y:S02]  /*15c0*/  UISETP.GE.AND UP1, UPT, UR50, 0xc, UPT ;  /* 0x0000000c3200788c */ /* 0x000fe4000bf26270 */
[----:B------:R-:W-:Y:S01]  /*15d0*/  UISETP.GE.AND UP2, UPT, UR49, 0xc, UPT ;  /* 0x0000000c3100788c */ /* 0x000fe2000bf46270 */
[----:B------:R-:W-:Y:S01]  /*15e0*/  IMAD.WIDE R8, R41, 0x4, R2 ;  /* 0x0000000429087825 */ /* 0x000fe200078e0202 */
[----:B------:R-:W-:Y:S02]  /*15f0*/  UISETP.GE.AND UP3, UPT, UR48, 0xc, UPT ;  /* 0x0000000c3000788c */ /* 0x000fe4000bf66270 */
[----:B------:R-:W-:Y:S01]  /*1600*/  UISETP.GE.AND UP4, UPT, UR47, 0xc, UPT ;  /* 0x0000000c2f00788c */ /* 0x000fe2000bf86270 */
[----:B------:R-:W0:Y:S04]  /*1610*/  LDS R34, [R10] ;  /* 0x000000000a227984 */ /* 0x000e280000000800 */
[----:B------:R-:W-:Y:S01]  /*1620*/  @!P0 STG.E desc[UR42][R4.64], R30 ;  /* 0x0000001e04008986 */ /* 0x000fe2000c10192a */
[----:B------:R-:W-:-:S03]  /*1630*/  PLOP3.LUT P0, PT, PT, PT, UP5, 0x80, 0x0 ;  /* 0x000000000000781c */ /* 0x000fc60003f0f058 */
[----:B------:R-:W0:Y:S04]  /*1640*/  LDS R26, [R10+0x404] ;  /* 0x000404000a1a7984 */ /* 0x000e280000000800 */
[----:B------:R-:W0:Y:S01]  /*1650*/  LDS R24, [R10+0x808] ;  /* 0x000808000a187984 */ /* 0x000e220000000800 */
[----:B------:R-:W-:-:S03]  /*1660*/  UISETP.GE.AND UP5, UPT, UR46, 0xc, UPT ;  /* 0x0000000c2e00788c */ /* 0x000fc6000bfa6270 */
[----:B-1----:R1:W-:Y:S01]  /*1670*/  @!P1 STG.E desc[UR42][R6.64], R32 ;  /* 0x0000002006009986 */ /* 0x0023e2000c10192a */
[----:B------:R-:W-:-:S03]  /*1680*/  PLOP3.LUT P3, PT, PT, PT, UP2, 0x80, 0x0 ;  /* 0x000000000000781c */ /* 0x000fc60003f6f028 */
[----:B--2---:R2:W-:Y:S01]  /*1690*/  @!P2 STG.E desc[UR42][R8.64], R28 ;  /* 0x0000001c0800a986 */ /* 0x0045e2000c10192a */
[----:B------:R-:W-:Y:S02]  /*16a0*/  PLOP3.LUT P2, PT, PT, PT, UP1, 0x80, 0x0 ;  /* 0x000000000000781c */ /* 0x000fe40003f4f018 */
[----:B------:R-:W-:Y:S02]  /*16b0*/  PLOP3.LUT P4, PT, PT, PT, UP3, 0x80, 0x0 ;  /* 0x000000000000781c */ /* 0x000fe40003f8f038 */
[----:B------:R-:W-:Y:S01]  /*16c0*/  PLOP3.LUT P5, PT, PT, PT, UP4, 0x80, 0x0 ;  /* 0x000000000000781c */ /* 0x000fe20003faf048 */
[----:B-1----:R-:W-:Y:S01]  /*16d0*/  IMAD.WIDE R6, R39, 0x4, R2 ;  /* 0x0000000427067825 */ /* 0x002fe200078e0202 */
[----:B------:R-:W-:-:S04]  /*16e0*/  UISETP.GE.AND UP6, UPT, UR45, 0xc, UPT ;  /* 0x0000000c2d00788c */ /* 0x000fc8000bfc6270 */
[----:B---3--:R1:W-:Y:S01]  /*16f0*/  @!P0 STG.E desc[UR42][R6.64], R22 ;  /* 0x0000001606008986 */ /* 0x0083e2000c10192a */
[----:B------:R-:W-:Y:S01]  /*1700*/  PLOP3.LUT P0, PT, PT, PT, UP5, 0x80, 0x0 ;  /* 0x000000000000781c */ /* 0x000fe20003f0f058 */
[----:B------:R-:W-:Y:S01]  /*1710*/  IMAD.WIDE R4, R37, 0x4, R2 ;  /* 0x0000000425047825 */ /* 0x000fe200078e0202 */
[----:B------:R-:W-:-:S03]  /*1720*/  UISETP.GE.AND UP1, UPT, UR44, 0xc, UPT ;  /* 0x0000000c2c00788c */ /* 0x000fc6000bf26270 */
[----:B--2---:R-:W-:Y:S01]  /*1730*/  IMAD.WIDE R8, R35, 0x4, R2 ;  /* 0x0000000423087825 */ /* 0x004fe200078e0202 */
[----:B------:R-:W-:-:S03]  /*1740*/  UISETP.GE.AND UP2, UPT, UR41, 0xc, UPT ;  /* 0x0000000c2900788c */ /* 0x000fc6000bf46270 */
[--C-:B------:R-:W-:Y:S01]  /*1750*/  IMAD.WIDE R32, R33, 0x4, R2.reuse ;  /* 0x0000000421207825 */ /* 0x100fe200078e0202 */
[----:B----4-:R2:W-:Y:S03]  /*1760*/  @!P2 STG.E desc[UR42][R4.64], R20 ;  /* 0x000000140400a986 */ /* 0x0105e6000c10192a */
[--C-:B------:R-:W-:Y:S01]  /*1770*/  IMAD.WIDE R30, R31, 0x4, R2.reuse ;  /* 0x000000041f1e7825 */ /* 0x100fe200078e0202 */
[----:B-----5:R3:W-:Y:S01]  /*1780*/  @!P3 STG.E desc[UR42][R8.64], R18 ;  /* 0x000000120800b986 */ /* 0x0207e2000c10192a */
[----:B------:R-:W-:Y:S02]  /*1790*/  PLOP3.LUT P1, PT, PT, PT, UP6, 0x80, 0x0 ;  /* 0x000000000000781c */ /* 0x000fe40003f2f068 */
[----:B-1----:R-:W-:Y:S01]  /*17a0*/  IMAD.WIDE R6, R29, 0x4, R2 ;  /* 0x000000041d067825 */ /* 0x002fe200078e0202 */
[----:B------:R1:W-:Y:S01]  /*17b0*/  @!P4 STG.E desc[UR42][R32.64], R16 ;  /* 0x000000102000c986 */ /* 0x0003e2000c10192a */
[----:B------:R-:W-:-:S03]  /*17c0*/  PLOP3.LUT P6, PT, PT, PT, UP1, 0x80, 0x0 ;  /* 0x000000000000781c */ /* 0x000fc60003fcf018 */
[----:B------:R-:W-:Y:S01]  /*17d0*/  @!P5 STG.E desc[UR42][R30.64], R15 ;  /* 0x0000000f1e00d986 */ /* 0x000fe2000c10192a */
[----:B------:R-:W-:Y:S02]  /*17e0*/  PLOP3.LUT P5, PT, PT, PT, UP2, 0x80, 0x0 ;  /* 0x000000000000781c */ /* 0x000fe40003faf028 */
[----:B------:R-:W-:Y:S01]  /*17f0*/  PLOP3.LUT P4, PT, PT, PT, UP0, 0x80, 0x0 ;  /* 0x000000000000781c */ /* 0x000fe20003f8f008 */
[----:B------:R-:W-:Y:S01]  /*1800*/  @!P0 STG.E desc[UR42][R6.64], R14 ;  /* 0x0000000e06008986 */ /* 0x000fe2000c10192a */
[----:B------:R-:W-:Y:S02]  /*1810*/  PLOP3.LUT P3, PT, PT, PT, UP0, 0x80, 0x0 ;  /* 0x000000000000781c */ /* 0x000fe40003f6f008 */
[----:B------:R-:W-:Y:S02]  /*1820*/  PLOP3.LUT P2, PT, PT, PT, UP0, 0x80, 0x0 ;  /* 0x000000000000781c */ /* 0x000fe40003f4f008 */
[----:B------:R-:W-:Y:S01]  /*1830*/  PLOP3.LUT P0, PT, PT, PT, UP0, 0x40, 0x0 ;  /* 0x000000000000781c */ /* 0x000fe20003f0e808 */
[----:B------:R-:W-:-:S04]  /*1840*/  IMAD.WIDE R28, R27, 0x4, R2 ;  /* 0x000000041b1c7825 */ /* 0x000fc800078e0202 */
[--C-:B--2---:R-:W-:Y:S01]  /*1850*/  IMAD.WIDE R4, R25, 0x4, R2.reuse ;  /* 0x0000000419047825 */ /* 0x104fe200078e0202 */
[----:B------:R2:W-:Y:S03]  /*1860*/  @!P1 STG.E desc[UR42][R28.64], R13 ;  /* 0x0000000d1c009986 */ /* 0x0005e6000c10192a */
[--C-:B---3--:R-:W-:Y:S01]  /*1870*/  IMAD.WIDE R8, R17, 0x4, R2.reuse ;  /* 0x0000000411087825 */ /* 0x108fe200078e0202 */
[----:B------:R3:W-:Y:S03]  /*1880*/  @!P6 STG.E desc[UR42][R4.64], R12 ;  /* 0x0000000c0400e986 */ /* 0x0007e6000c10192a */
[--C-:B-1----:R-:W-:Y:S01]  /*1890*/  IMAD.WIDE R16, R23, 0x4, R2.reuse ;  /* 0x0000000417107825 */ /* 0x102fe200078e0202 */
[----:B------:R3:W-:Y:S03]  /*18a0*/  @!P5 STG.E desc[UR42][R8.64], R11 ;  /* 0x0000000b0800d986 */ /* 0x0007e6000c10192a */
[--C-:B------:R-:W-:Y:S01]  /*18b0*/  IMAD.WIDE R20, R21, 0x4, R2.reuse ;  /* 0x0000000415147825 */ /* 0x100fe200078e0202 */
[----:B0-----:R3:W-:Y:S03]  /*18c0*/  @!P4 STG.E desc[UR42][R16.64], R34 ;  /* 0x000000221000c986 */ /* 0x0017e6000c10192a */
[----:B------:R-:W-:Y:S01]  /*18d0*/  IMAD.WIDE R18, R19, 0x4, R2 ;  /* 0x0000000413127825 */ /* 0x000fe200078e0202 */
[----:B------:R3:W-:Y:S01]  /*18e0*/  @!P3 STG.E desc[UR42][R20.64], R26 ;  /* 0x0000001a1400b986 */ /* 0x0007e2000c10192a */
[----:B--2---:R-:W-:-:S03]  /*18f0*/  MOV R13, UR7 ;  /* 0x00000007000d7c02 */ /* 0x004fc60008000f00 */
[----:B------:R3:W-:Y:S01]  /*1900*/  @!P2 STG.E desc[UR42][R18.64], R24 ;  /* 0x000000181200a986 */ /* 0x0007e2000c10192a */
[----:B------:R-:W-:Y:S05]  /*1910*/  @!P0 EXIT ;  /* 0x000000000000894d */ /* 0x000fea0003800000 */
[----:B------:R-:W0:Y:S01]  /*1920*/  LDS R7, [R10+0xc0c] ;  /* 0x000c0c000a077984 */ /* 0x000e220000000800 */
[----:B---3--:R-:W-:-:S04]  /*1930*/  IMAD R5, R13, 0x3000, R0 ;  /* 0x000030000d057824 */ /* 0x008fc800078e0200 */
[----:B------:R-:W-:-:S05]  /*1940*/  IMAD.WIDE R2, R5, 0x4, R2 ;  /* 0x0000000405027825 */ /* 0x000fca00078e0202 */
[----:B0-----:R-:W-:Y:S01]  /*1950*/  STG.E desc[UR42][R2.64], R7 ;  /* 0x0000000702007986 */ /* 0x001fe2000c10192a */
[----:B------:R-:W-:Y:S05]  /*1960*/  EXIT ;  /* 0x000000000000794d */ /* 0x000fea0003800000 */
.L_x_0:
[----:B------:R-:W-:-:S00]  /*1970*/  BRA `(.L_x_0) ;  /* 0xfffffffc00fc7947 */ /* 0x000fc0000383ffff */
[----:B------:R-:W-:-:S00]  /*1980*/  NOP ;  /* 0x0000000000007918 */ /* 0x000fc00000000000 */
[----:B------:R-:W-:-:S00]  /*1990*/  NOP ;  /* 0x0000000000007918 */ /* 0x000fc00000000000 */
[----:B------:R-:W-:-:S00]  /*19a0*/  NOP ;  /* 0x0000000000007918 */ /* 0x000fc00000000000 */
[----:B------:R-:W-:-:S00]  /*19b0*/  NOP ;  /* 0x0000000000007918 */ /* 0x000fc00000000000 */
[----:B------:R-:W-:-:S00]  /*19c0*/  NOP ;  /* 0x0000000000007918 */ /* 0x000fc00000000000 */
[----:B------:R-:W-:-:S00]  /*19d0*/  NOP ;  /* 0x0000000000007918 */ /* 0x000fc00000000000 */
[----:B------:R-:W-:-:S00]  /*19e0*/  NOP ;  /* 0x0000000000007918 */ /* 0x000fc00000000000 */
[----:B------:R-:W-:-:S00]  /*19f0*/  NOP ;  /* 0x0000000000007918 */ /* 0x000fc00000000000 */
.L_x_1:


//--------------------- .nv.shared.triton_poi_fused_div_sub_2 --------------------------
	.section	.nv.shared.triton_poi_fused_div_sub_2,"aw",@nobits
	.sectionflags	@""
	.align	16
	.zero		1024


//--------------------- .nv.constant0.triton_poi_fused_div_sub_2 --------------------------
	.section	.nv.constant0.triton_poi_fused_div_sub_2,"a",@progbits
	.sectionflags	@""
	.align	4
.nv.constant0.triton_poi_fused_div_sub_2:
	.zero		568
